//
// Generated by NVIDIA NVVM Compiler
//
// Compiler Build ID: CL-36424714
// Cuda compilation tools, release 13.0, V13.0.88
// Based on NVVM 20.0.0
//

.version 9.0
.target sm_100
.address_size 64

	// .globl	_Z9matrizMulPKfS0_Pfjjj

.visible .entry _Z9matrizMulPKfS0_Pfjjj(
	.param .u64 .ptr .align 1 _Z9matrizMulPKfS0_Pfjjj_param_0,
	.param .u64 .ptr .align 1 _Z9matrizMulPKfS0_Pfjjj_param_1,
	.param .u64 .ptr .align 1 _Z9matrizMulPKfS0_Pfjjj_param_2,
	.param .u32 _Z9matrizMulPKfS0_Pfjjj_param_3,
	.param .u32 _Z9matrizMulPKfS0_Pfjjj_param_4,
	.param .u32 _Z9matrizMulPKfS0_Pfjjj_param_5
)
{
	.reg .pred 	%p<13>;
	.reg .b32 	%r<92>;
	.reg .b32 	%f<68>;
	.reg .b64 	%rd<69>;

	ld.param.u64 	%rd4, [_Z9matrizMulPKfS0_Pfjjj_param_0];
	ld.param.u64 	%rd5, [_Z9matrizMulPKfS0_Pfjjj_param_1];
	ld.param.u64 	%rd3, [_Z9matrizMulPKfS0_Pfjjj_param_2];
	ld.param.u32 	%r46, [_Z9matrizMulPKfS0_Pfjjj_param_3];
	ld.param.u32 	%r44, [_Z9matrizMulPKfS0_Pfjjj_param_4];
	ld.param.u32 	%r45, [_Z9matrizMulPKfS0_Pfjjj_param_5];
	cvta.to.global.u64 	%rd1, %rd5;
	cvta.to.global.u64 	%rd2, %rd4;
	mov.u32 	%r47, %ntid.y;
	mov.u32 	%r48, %ctaid.y;
	mov.u32 	%r49, %tid.y;
	mad.lo.s32 	%r1, %r47, %r48, %r49;
	mov.u32 	%r50, %ntid.x;
	mov.u32 	%r51, %ctaid.x;
	mul.lo.s32 	%r2, %r50, %r51;
	mov.u32 	%r3, %tid.x;
	add.s32 	%r4, %r2, %r3;
	setp.ge.u32 	%p1, %r1, %r44;
	setp.ge.u32 	%p2, %r4, %r46;
	or.pred  	%p3, %p2, %p1;
	@%p3 bra 	$L__BB0_14;
	setp.eq.s32 	%p4, %r45, 0;
	mov.f32 	%f67, 0f00000000;
	@%p4 bra 	$L__BB0_13;
	mul.lo.s32 	%r5, %r45, %r1;
	and.b32  	%r6, %r45, 7;
	setp.lt.u32 	%p5, %r45, 8;
	mov.f32 	%f67, 0f00000000;
	mov.b32 	%r90, 0;
	@%p5 bra 	$L__BB0_5;
	and.b32  	%r90, %r45, -8;
	neg.s32 	%r88, %r90;
	add.s32 	%r53, %r3, %r44;
	add.s32 	%r87, %r53, %r2;
	shl.b32 	%r10, %r44, 3;
	shl.b32 	%r54, %r44, 1;
	add.s32 	%r86, %r4, %r54;
	mad.lo.s32 	%r85, %r44, 3, %r4;
	shl.b32 	%r55, %r44, 2;
	add.s32 	%r84, %r4, %r55;
	mad.lo.s32 	%r83, %r44, 5, %r4;
	mad.lo.s32 	%r82, %r44, 6, %r4;
	mad.lo.s32 	%r81, %r44, 7, %r4;
	add.s32 	%r79, %r5, 3;
	mov.f32 	%f67, 0f00000000;
	mov.u32 	%r80, %r4;
$L__BB0_4:
	.pragma "nounroll";
	add.s32 	%r56, %r79, -3;
	mul.wide.u32 	%rd6, %r56, 4;
	add.s64 	%rd7, %rd2, %rd6;
	ld.global.f32 	%f17, [%rd7];
	mul.wide.u32 	%rd8, %r80, 4;
	add.s64 	%rd9, %rd1, %rd8;
	ld.global.f32 	%f18, [%rd9];
	fma.rn.f32 	%f19, %f17, %f18, %f67;
	add.s32 	%r57, %r79, -2;
	mul.wide.u32 	%rd10, %r57, 4;
	add.s64 	%rd11, %rd2, %rd10;
	ld.global.f32 	%f20, [%rd11];
	mul.wide.u32 	%rd12, %r87, 4;
	add.s64 	%rd13, %rd1, %rd12;
	ld.global.f32 	%f21, [%rd13];
	fma.rn.f32 	%f22, %f20, %f21, %f19;
	add.s32 	%r58, %r79, -1;
	mul.wide.u32 	%rd14, %r58, 4;
	add.s64 	%rd15, %rd2, %rd14;
	ld.global.f32 	%f23, [%rd15];
	mul.wide.u32 	%rd16, %r86, 4;
	add.s64 	%rd17, %rd1, %rd16;
	ld.global.f32 	%f24, [%rd17];
	fma.rn.f32 	%f25, %f23, %f24, %f22;
	add.s32 	%r59, %r79, 4;
	mul.wide.u32 	%rd18, %r79, 4;
	add.s64 	%rd19, %rd2, %rd18;
	ld.global.f32 	%f26, [%rd19];
	mul.wide.u32 	%rd20, %r85, 4;
	add.s64 	%rd21, %rd1, %rd20;
	ld.global.f32 	%f27, [%rd21];
	fma.rn.f32 	%f28, %f26, %f27, %f25;
	add.s32 	%r60, %r79, 1;
	mul.wide.u32 	%rd22, %r60, 4;
	add.s64 	%rd23, %rd2, %rd22;
	ld.global.f32 	%f29, [%rd23];
	mul.wide.u32 	%rd24, %r84, 4;
	add.s64 	%rd25, %rd1, %rd24;
	ld.global.f32 	%f30, [%rd25];
	fma.rn.f32 	%f31, %f29, %f30, %f28;
	add.s32 	%r61, %r79, 2;
	mul.wide.u32 	%rd26, %r61, 4;
	add.s64 	%rd27, %rd2, %rd26;
	ld.global.f32 	%f32, [%rd27];
	mul.wide.u32 	%rd28, %r83, 4;
	add.s64 	%rd29, %rd1, %rd28;
	ld.global.f32 	%f33, [%rd29];
	fma.rn.f32 	%f34, %f32, %f33, %f31;
	add.s32 	%r62, %r79, 3;
	mul.wide.u32 	%rd30, %r62, 4;
	add.s64 	%rd31, %rd2, %rd30;
	ld.global.f32 	%f35, [%rd31];
	mul.wide.u32 	%rd32, %r82, 4;
	add.s64 	%rd33, %rd1, %rd32;
	ld.global.f32 	%f36, [%rd33];
	fma.rn.f32 	%f37, %f35, %f36, %f34;
	mul.wide.u32 	%rd34, %r59, 4;
	add.s64 	%rd35, %rd2, %rd34;
	ld.global.f32 	%f38, [%rd35];
	mul.wide.u32 	%rd36, %r81, 4;
	add.s64 	%rd37, %rd1, %rd36;
	ld.global.f32 	%f39, [%rd37];
	fma.rn.f32 	%f67, %f38, %f39, %f37;
	add.s32 	%r88, %r88, 8;
	add.s32 	%r87, %r87, %r10;
	add.s32 	%r86, %r86, %r10;
	add.s32 	%r85, %r85, %r10;
	add.s32 	%r84, %r84, %r10;
	add.s32 	%r83, %r83, %r10;
	add.s32 	%r82, %r82, %r10;
	add.s32 	%r81, %r81, %r10;
	add.s32 	%r80, %r80, %r10;
	add.s32 	%r79, %r79, 8;
	setp.ne.s32 	%p6, %r88, 0;
	@%p6 bra 	$L__BB0_4;
$L__BB0_5:
	setp.eq.s32 	%p7, %r6, 0;
	@%p7 bra 	$L__BB0_13;
	and.b32  	%r39, %r45, 3;
	setp.lt.u32 	%p8, %r6, 4;
	@%p8 bra 	$L__BB0_8;
	add.s32 	%r63, %r90, %r5;
	mul.wide.u32 	%rd38, %r63, 4;
	add.s64 	%rd39, %rd2, %rd38;
	ld.global.f32 	%f41, [%rd39];
	mad.lo.s32 	%r64, %r90, %r44, %r4;
	mul.wide.u32 	%rd40, %r64, 4;
	add.s64 	%rd41, %rd1, %rd40;
	ld.global.f32 	%f42, [%rd41];
	fma.rn.f32 	%f43, %f41, %f42, %f67;
	add.s32 	%r65, %r63, 1;
	mul.wide.u32 	%rd42, %r65, 4;
	add.s64 	%rd43, %rd2, %rd42;
	ld.global.f32 	%f44, [%rd43];
	add.s32 	%r66, %r64, %r44;
	mul.wide.u32 	%rd44, %r66, 4;
	add.s64 	%rd45, %rd1, %rd44;
	ld.global.f32 	%f45, [%rd45];
	fma.rn.f32 	%f46, %f44, %f45, %f43;
	add.s32 	%r67, %r63, 2;
	mul.wide.u32 	%rd46, %r67, 4;
	add.s64 	%rd47, %rd2, %rd46;
	ld.global.f32 	%f47, [%rd47];
	add.s32 	%r68, %r66, %r44;
	mul.wide.u32 	%rd48, %r68, 4;
	add.s64 	%rd49, %rd1, %rd48;
	ld.global.f32 	%f48, [%rd49];
	fma.rn.f32 	%f49, %f47, %f48, %f46;
	add.s32 	%r69, %r63, 3;
	mul.wide.u32 	%rd50, %r69, 4;
	add.s64 	%rd51, %rd2, %rd50;
	ld.global.f32 	%f50, [%rd51];
	add.s32 	%r70, %r68, %r44;
	mul.wide.u32 	%rd52, %r70, 4;
	add.s64 	%rd53, %rd1, %rd52;
	ld.global.f32 	%f51, [%rd53];
	fma.rn.f32 	%f67, %f50, %f51, %f49;
	add.s32 	%r90, %r90, 4;
$L__BB0_8:
	setp.eq.s32 	%p9, %r39, 0;
	@%p9 bra 	$L__BB0_13;
	setp.eq.s32 	%p10, %r39, 1;
	@%p10 bra 	$L__BB0_11;
	add.s32 	%r71, %r90, %r5;
	mul.wide.u32 	%rd54, %r71, 4;
	add.s64 	%rd55, %rd2, %rd54;
	ld.global.f32 	%f53, [%rd55];
	mad.lo.s32 	%r72, %r90, %r44, %r4;
	mul.wide.u32 	%rd56, %r72, 4;
	add.s64 	%rd57, %rd1, %rd56;
	ld.global.f32 	%f54, [%rd57];
	fma.rn.f32 	%f55, %f53, %f54, %f67;
	add.s32 	%r73, %r71, 1;
	mul.wide.u32 	%rd58, %r73, 4;
	add.s64 	%rd59, %rd2, %rd58;
	ld.global.f32 	%f56, [%rd59];
	add.s32 	%r74, %r72, %r44;
	mul.wide.u32 	%rd60, %r74, 4;
	add.s64 	%rd61, %rd1, %rd60;
	ld.global.f32 	%f57, [%rd61];
	fma.rn.f32 	%f67, %f56, %f57, %f55;
	add.s32 	%r90, %r90, 2;
$L__BB0_11:
	and.b32  	%r75, %r45, 1;
	setp.eq.b32 	%p11, %r75, 1;
	not.pred 	%p12, %p11;
	@%p12 bra 	$L__BB0_13;
	add.s32 	%r76, %r90, %r5;
	mul.wide.u32 	%rd62, %r76, 4;
	add.s64 	%rd63, %rd2, %rd62;
	ld.global.f32 	%f58, [%rd63];
	mad.lo.s32 	%r77, %r90, %r44, %r4;
	mul.wide.u32 	%rd64, %r77, 4;
	add.s64 	%rd65, %rd1, %rd64;
	ld.global.f32 	%f59, [%rd65];
	fma.rn.f32 	%f67, %f58, %f59, %f67;
$L__BB0_13:
	mad.lo.s32 	%r78, %r44, %r1, %r4;
	cvta.to.global.u64 	%rd66, %rd3;
	mul.wide.u32 	%rd67, %r78, 4;
	add.s64 	%rd68, %rd66, %rd67;
	st.global.f32 	[%rd68], %f67;
$L__BB0_14:
	ret;

}


// ===== COMPILED SASS (sm_100) =====

	.target	sm_100

	.elftype	@"ET_EXEC"


//--------------------- .note.nv.tkinfo           --------------------------
	.section	.note.nv.tkinfo,"",@"SHT_NOTE"
	.sectionflags	@"SHF_NOTE_NV_TKINFO"
	.tkinfo
        /*0018*/ 	.word	0x00000002
        /*0030*/ 	.string	""
        /*0030*/ 	.string	"ptxas"
        /*0030*/ 	.string	"Cuda compilation tools, release 13.0, V13.0.88"
        /*0030*/ 	.string	"Build cuda_13.0.r13.0/compiler.36424714_0"
        /*0030*/ 	.string	"-arch sm_100 -m 64 "



//--------------------- .note.nv.cuinfo           --------------------------
	.section	.note.nv.cuinfo,"",@"SHT_NOTE"
	.sectionflags	@"SHF_NOTE_NV_CUINFO"
        /*0018*/ 	.short	0x0002
        /*001a*/ 	.short	0x0064
        /*001c*/ 	.short	0x0082
	.zero		2


//--------------------- .nv.info                  --------------------------
	.section	.nv.info,"",@"SHT_CUDA_INFO"
	.align	4


	//----- nvinfo : EIATTR_REGCOUNT
	.align		4
        /*0000*/ 	.byte	0x04, 0x2f
        /*0002*/ 	.short	(.L_1 - .L_0)
	.align		4
.L_0:
        /*0004*/ 	.word	index@(_Z9matrizMulPKfS0_Pfjjj)
        /*0008*/ 	.word	0x00000020


	//----- nvinfo : EIATTR_FRAME_SIZE
	.align		4
.L_1:
        /*000c*/ 	.byte	0x04, 0x11
        /*000e*/ 	.short	(.L_3 - .L_2)
	.align		4
.L_2:
        /*0010*/ 	.word	index@(_Z9matrizMulPKfS0_Pfjjj)
        /*0014*/ 	.word	0x00000000


	//----- nvinfo : EIATTR_MIN_STACK_SIZE
	.align		4
.L_3:
        /*0018*/ 	.byte	0x04, 0x12
        /*001a*/ 	.short	(.L_5 - .L_4)
	.align		4
.L_4:
        /*001c*/ 	.word	index@(_Z9matrizMulPKfS0_Pfjjj)
        /*0020*/ 	.word	0x00000000
.L_5:


//--------------------- .nv.compat                --------------------------
	.section	.nv.compat,"",@"SHT_CUDA_COMPAT_INFO"
	.align	4
        /*0000*/ 	.byte	0x02, 0x09, 0x00, 0x00, 0x02, 0x02, 0x01, 0x00, 0x02, 0x05, 0x05, 0x00, 0x03, 0x07, 0x01, 0x01
        /*0010*/ 	.byte	0x02, 0x03, 0x00, 0x00, 0x02, 0x06, 0x01, 0x00, 0x04, 0x0b, 0x08, 0x00, 0x09, 0x00, 0x00, 0x00
        /*0020*/ 	.byte	0x00, 0x00, 0x00, 0x00


//--------------------- .nv.info._Z9matrizMulPKfS0_Pfjjj --------------------------
	.section	.nv.info._Z9matrizMulPKfS0_Pfjjj,"",@"SHT_CUDA_INFO"
	.sectionflags	@""
	.align	4


	//----- nvinfo : EIATTR_CUDA_API_VERSION
	.align		4
        /*0000*/ 	.byte	0x04, 0x37
        /*0002*/ 	.short	(.L_7 - .L_6)
.L_6:
        /*0004*/ 	.word	0x00000082


	//----- nvinfo : EIATTR_KPARAM_INFO
	.align		4
.L_7:
        /*0008*/ 	.byte	0x04, 0x17
        /*000a*/ 	.short	(.L_9 - .L_8)
.L_8:
        /*000c*/ 	.word	0x00000000
        /*0010*/ 	.short	0x0005
        /*0012*/ 	.short	0x0020
        /*0014*/ 	.byte	0x00, 0xf0, 0x11, 0x00


	//----- nvinfo : EIATTR_KPARAM_INFO
	.align		4
.L_9:
        /*0018*/ 	.byte	0x04, 0x17
        /*001a*/ 	.short	(.L_11 - .L_10)
.L_10:
        /*001c*/ 	.word	0x00000000
        /*0020*/ 	.short	0x0004
        /*0022*/ 	.short	0x001c
        /*0024*/ 	.byte	0x00, 0xf0, 0x11, 0x00


	//----- nvinfo : EIATTR_KPARAM_INFO
	.align		4
.L_11:
        /*0028*/ 	.byte	0x04, 0x17
        /*002a*/ 	.short	(.L_13 - .L_12)
.L_12:
        /*002c*/ 	.word	0x00000000
        /*0030*/ 	.short	0x0003
        /*0032*/ 	.short	0x0018
        /*0034*/ 	.byte	0x00, 0xf0, 0x11, 0x00


	//----- nvinfo : EIATTR_KPARAM_INFO
	.align		4
.L_13:
        /*0038*/ 	.byte	0x04, 0x17
        /*003a*/ 	.short	(.L_15 - .L_14)
.L_14:
        /*003c*/ 	.word	0x00000000
        /*0040*/ 	.short	0x0002
        /*0042*/ 	.short	0x0010
        /*0044*/ 	.byte	0x00, 0xf5, 0x21, 0x00


	//----- nvinfo : EIATTR_KPARAM_INFO
	.align		4
.L_15:
        /*0048*/ 	.byte	0x04, 0x17
        /*004a*/ 	.short	(.L_17 - .L_16)
.L_16:
        /*004c*/ 	.word	0x00000000
        /*0050*/ 	.short	0x0001
        /*0052*/ 	.short	0x0008
        /*0054*/ 	.byte	0x00, 0xf5, 0x21, 0x00


	//----- nvinfo : EIATTR_KPARAM_INFO
	.align		4
.L_17:
        /*0058*/ 	.byte	0x04, 0x17
        /*005a*/ 	.short	(.L_19 - .L_18)
.L_18:
        /*005c*/ 	.word	0x00000000
        /*0060*/ 	.short	0x0000
        /*0062*/ 	.short	0x0000
        /*0064*/ 	.byte	0x00, 0xf5, 0x21, 0x00


	//----- nvinfo : EIATTR_SPARSE_MMA_MASK
	.align		4
.L_19:
        /*0068*/ 	.byte	0x03, 0x50
        /*006a*/ 	.short	0x0000


	//----- nvinfo : EIATTR_MAXREG_COUNT
	.align		4
        /*006c*/ 	.byte	0x03, 0x1b
        /*006e*/ 	.short	0x00ff


	//----- nvinfo : EIATTR_MERCURY_ISA_VERSION
	.align		4
        /*0070*/ 	.byte	0x03, 0x5f
        /*0072*/ 	.short	0x0101


	//----- nvinfo : EIATTR_VRC_CTA_INIT_COUNT
	.align		4
        /*0074*/ 	.byte	0x02, 0x4a
	.zero		1
	.zero		1


	//----- nvinfo : EIATTR_EXIT_INSTR_OFFSETS
	.align		4
        /*0078*/ 	.byte	0x04, 0x1c
        /*007a*/ 	.short	(.L_21 - .L_20)


	//   ....[0]....
.L_20:
        /*007c*/ 	.word	0x000000d0


	//   ....[1]....
        /*0080*/ 	.word	0x00000a80


	//----- nvinfo : EIATTR_CBANK_PARAM_SIZE
	.align		4
.L_21:
        /*0084*/ 	.byte	0x03, 0x19
        /*0086*/ 	.short	0x0024


	//----- nvinfo : EIATTR_PARAM_CBANK
	.align		4
        /*0088*/ 	.byte	0x04, 0x0a
        /*008a*/ 	.short	(.L_23 - .L_22)
	.align		4
.L_22:
        /*008c*/ 	.word	index@(.nv.constant0._Z9matrizMulPKfS0_Pfjjj)
        /*0090*/ 	.short	0x0380
        /*0092*/ 	.short	0x0024


	//----- nvinfo : EIATTR_SW_WAR
	.align		4
.L_23:
        /*0094*/ 	.byte	0x04, 0x36
        /*0096*/ 	.short	(.L_25 - .L_24)
.L_24:
        /*0098*/ 	.word	0x00000008
.L_25:


//--------------------- .nv.callgraph             --------------------------
	.section	.nv.callgraph,"",@"SHT_CUDA_CALLGRAPH"
	.align	4
	.sectionentsize	8
	.align		4
        /*0000*/ 	.word	0x00000000
	.align		4
        /*0004*/ 	.word	0xffffffff
	.align		4
        /*0008*/ 	.word	0x00000000
	.align		4
        /*000c*/ 	.word	0xfffffffe
	.align		4
        /*0010*/ 	.word	0x00000000
	.align		4
        /*0014*/ 	.word	0xfffffffd
	.align		4
        /*0018*/ 	.word	0x00000000
	.align		4
        /*001c*/ 	.word	0xfffffffc


//--------------------- .text._Z9matrizMulPKfS0_Pfjjj --------------------------
	.section	.text._Z9matrizMulPKfS0_Pfjjj,"ax",@progbits
	.align	128
        .global         _Z9matrizMulPKfS0_Pfjjj
        .type           _Z9matrizMulPKfS0_Pfjjj,@function
        .size           _Z9matrizMulPKfS0_Pfjjj,(.L_x_5 - _Z9matrizMulPKfS0_Pfjjj)
        .other          _Z9matrizMulPKfS0_Pfjjj,@"STO_CUDA_ENTRY STV_DEFAULT"
_Z9matrizMulPKfS0_Pfjjj:
.text._Z9matrizMulPKfS0_Pfjjj:
[----:B------:R-:W-:Y:S01]  /*0000*/  LDC R1, c[0x0][0x37c] ;  /* 0x0000df00ff017b82 */ /* 0x000fe20000000800 */
[----:B------:R-:W0:Y:S07]  /*0010*/  S2R R0, SR_CTAID.Y ;  /* 0x0000000000007919 */ /* 0x000e2e0000002600 */
[----:B------:R-:W1:Y:S01]  /*0020*/  S2UR UR5, SR_CTAID.X ;  /* 0x00000000000579c3 */ /* 0x000e620000002500 */
[----:B------:R-:W0:Y:S01]  /*0030*/  LDCU UR6, c[0x0][0x364] ;  /* 0x00006c80ff0677ac */ /* 0x000e220008000800 */
[----:B------:R-:W0:Y:S01]  /*0040*/  S2R R3, SR_TID.Y ;  /* 0x0000000000037919 */ /* 0x000e220000002200 */
[----:B------:R-:W1:Y:S01]  /*0050*/  LDCU UR4, c[0x0][0x360] ;  /* 0x00006c00ff0477ac */ /* 0x000e620008000800 */
[----:B------:R-:W2:Y:S04]  /*0060*/  S2R R8, SR_TID.X ;  /* 0x0000000000087919 */ /* 0x000ea80000002100 */
[----:B------:R-:W3:Y:S01]  /*0070*/  LDC.64 R4, c[0x0][0x398] ;  /* 0x0000e600ff047b82 */ /* 0x000ee20000000a00 */
[----:B-1----:R-:W-:Y:S01]  /*0080*/  UIMAD UR4, UR4, UR5, URZ ;  /* 0x00000005040472a4 */ /* 0x002fe2000f8e02ff */
[----:B0-----:R-:W-:-:S05]  /*0090*/  IMAD R0, R0, UR6, R3 ;  /* 0x0000000600007c24 */ /* 0x001fca000f8e0203 */
[----:B--2---:R-:W-:Y:S02]  /*00a0*/  IADD3 R2, PT, PT, R8, UR4, RZ ;  /* 0x0000000408027c10 */ /* 0x004fe4000fffe0ff */
[----:B---3--:R-:W-:-:S04]  /*00b0*/  ISETP.GE.U32.AND P0, PT, R0, R5, PT ;  /* 0x000000050000720c */ /* 0x008fc80003f06070 */
[----:B------:R-:W-:-:S13]  /*00c0*/  ISETP.GE.U32.OR P0, PT, R2, R4, P0 ;  /* 0x000000040200720c */ /* 0x000fda0000706470 */
[----:B------:R-:W-:Y:S05]  /*00d0*/  @P0 EXIT ;  /* 0x000000000000094d */ /* 0x000fea0003800000 */
[----:B------:R-:W0:Y:S01]  /*00e0*/  LDC R3, c[0x0][0x3a0] ;  /* 0x0000e800ff037b82 */ /* 0x000e220000000800 */
[----:B------:R-:W1:Y:S01]  /*00f0*/  LDCU.64 UR6, c[0x0][0x358] ;  /* 0x00006b00ff0677ac */ /* 0x000e620008000a00 */
[----:B------:R-:W-:Y:S01]  /*0100*/  HFMA2 R25, -RZ, RZ, 0, 0 ;  /* 0x00000000ff197431 */ /* 0x000fe200000001ff */
[----:B0-----:R-:W-:-:S13]  /*0110*/  ISETP.NE.AND P0, PT, R3, RZ, PT ;  /* 0x000000ff0300720c */ /* 0x001fda0003f05270 */
[----:B-1----:R-:W-:Y:S05]  /*0120*/  @!P0 BRA `(.L_x_0) ;  /* 0x0000000800448947 */ /* 0x002fea0003800000 */
[C---:B------:R-:W-:Y:S02]  /*0130*/  ISETP.GE.U32.AND P1, PT, R3.reuse, 0x8, PT ;  /* 0x000000080300780c */ /* 0x040fe40003f26070 */
[----:B------:R-:W-:Y:S02]  /*0140*/  LOP3.LUT R6, R3, 0x7, RZ, 0xc0, !PT ;  /* 0x0000000703067812 */ /* 0x000fe400078ec0ff */
[----:B------:R-:W-:Y:S02]  /*0150*/  MOV R25, RZ ;  /* 0x000000ff00197202 */ /* 0x000fe40000000f00 */
[----:B------:R-:W-:Y:S02]  /*0160*/  ISETP.NE.AND P0, PT, R6, RZ, PT ;  /* 0x000000ff0600720c */ /* 0x000fe40003f05270 */
[----:B------:R-:W-:-:S05]  /*0170*/  MOV R7, RZ ;  /* 0x000000ff00077202 */ /* 0x000fca0000000f00 */
[----:B------:R-:W-:Y:S06]  /*0180*/  @!P1 BRA `(.L_x_1) ;  /* 0x0000000400249947 */ /* 0x000fec0003800000 */
[----:B------:R-:W-:Y:S01]  /*0190*/  LOP3.LUT R7, R3, 0xfffffff8, RZ, 0xc0, !PT ;  /* 0xfffffff803077812 */ /* 0x000fe200078ec0ff */
[C---:B------:R-:W-:Y:S01]  /*01a0*/  IMAD R10, R5.reuse, 0x3, R2 ;  /* 0x00000003050a7824 */ /* 0x040fe200078e0202 */
[C---:B------:R-:W-:Y:S01]  /*01b0*/  IADD3 R4, PT, PT, R5.reuse, UR4, R8 ;  /* 0x0000000405047c10 */ /* 0x040fe2000fffe008 */
[C-C-:B------:R-:W-:Y:S01]  /*01c0*/  IMAD R14, R5.reuse, 0x5, R2.reuse ;  /* 0x00000005050e7824 */ /* 0x140fe200078e0202 */
[CC--:B------:R-:W-:Y:S01]  /*01d0*/  LEA R8, R5.reuse, R2.reuse, 0x1 ;  /* 0x0000000205087211 */ /* 0x0c0fe200078e08ff */
[C-C-:B------:R-:W-:Y:S01]  /*01e0*/  IMAD R9, R5.reuse, 0x6, R2.reuse ;  /* 0x0000000605097824 */ /* 0x140fe200078e0202 */
[CC--:B------:R-:W-:Y:S01]  /*01f0*/  LEA R12, R5.reuse, R2.reuse, 0x2 ;  /* 0x00000002050c7211 */ /* 0x0c0fe200078e10ff */
[----:B------:R-:W-:Y:S01]  /*0200*/  IMAD R11, R5, 0x7, R2 ;  /* 0x00000007050b7824 */ /* 0x000fe200078e0202 */
[----:B------:R-:W-:Y:S01]  /*0210*/  MOV R25, RZ ;  /* 0x000000ff00197202 */ /* 0x000fe20000000f00 */
[----:B------:R-:W-:Y:S01]  /*0220*/  IMAD R15, R0, R3, 0x3 ;  /* 0x00000003000f7424 */ /* 0x000fe200078e0203 */
[----:B------:R-:W-:-:S02]  /*0230*/  MOV R13, R2 ;  /* 0x00000002000d7202 */ /* 0x000fc40000000f00 */
[----:B------:R-:W-:-:S07]  /*0240*/  IADD3 R24, PT, PT, -R7, RZ, RZ ;  /* 0x000000ff07187210 */ /* 0x000fce0007ffe1ff */
.L_x_2:
[----:B------:R-:W0:Y:S01]  /*0250*/  LDC.64 R20, c[0x0][0x380] ;  /* 0x0000e000ff147b82 */ /* 0x000e220000000a00 */
[----:B------:R-:W-:-:S07]  /*0260*/  IADD3 R23, PT, PT, R15, -0x3, RZ ;  /* 0xfffffffd0f177810 */ /* 0x000fce0007ffe0ff */
[----:B------:R-:W1:Y:S01]  /*0270*/  LDC.64 R16, c[0x0][0x388] ;  /* 0x0000e200ff107b82 */ /* 0x000e620000000a00 */
[----:B0-----:R-:W-:-:S06]  /*0280*/  IMAD.WIDE.U32 R22, R23, 0x4, R20 ;  /* 0x0000000417167825 */ /* 0x001fcc00078e0014 */
[----:B------:R-:W2:Y:S01]  /*0290*/  LDG.E R22, desc[UR6][R22.64] ;  /* 0x0000000616167981 */ /* 0x000ea2000c1e1900 */
[----:B-1----:R-:W-:-:S06]  /*02a0*/  IMAD.WIDE.U32 R18, R13, 0x4, R16 ;  /* 0x000000040d127825 */ /* 0x002fcc00078e0010 */
[----:B------:R-:W2:Y:S01]  /*02b0*/  LDG.E R18, desc[UR6][R18.64] ;  /* 0x0000000612127981 */ /* 0x000ea2000c1e1900 */
[----:B------:R-:W-:Y:S01]  /*02c0*/  IADD3 R27, PT, PT, R15, -0x2, RZ ;  /* 0xfffffffe0f1b7810 */ /* 0x000fe20007ffe0ff */
[----:B------:R-:W-:-:S06]  /*02d0*/  IMAD.WIDE.U32 R28, R4, 0x4, R16 ;  /* 0x00000004041c7825 */ /* 0x000fcc00078e0010 */
[----:B------:R-:W3:Y:S01]  /*02e0*/  LDG.E R28, desc[UR6][R28.64] ;  /* 0x000000061c1c7981 */ /* 0x000ee2000c1e1900 */
[----:B--2---:R-:W-:Y:S01]  /*02f0*/  FFMA R25, R22, R18, R25 ;  /* 0x0000001216197223 */ /* 0x004fe20000000019 */
[----:B------:R-:W-:Y:S01]  /*0300*/  IMAD.WIDE.U32 R22, R27, 0x4, R20 ;  /* 0x000000041b167825 */ /* 0x000fe200078e0014 */
[----:B------:R-:W-:-:S05]  /*0310*/  IADD3 R27, PT, PT, R15, -0x1, RZ ;  /* 0xffffffff0f1b7810 */ /* 0x000fca0007ffe0ff */
[----:B------:R-:W-:Y:S01]  /*0320*/  IMAD.WIDE.U32 R26, R27, 0x4, R20 ;  /* 0x000000041b1a7825 */ /* 0x000fe200078e0014 */
[----:B------:R-:W3:Y:S04]  /*0330*/  LDG.E R22, desc[UR6][R22.64] ;  /* 0x0000000616167981 */ /* 0x000ee8000c1e1900 */
[----:B------:R0:W2:Y:S02]  /*0340*/  LDG.E R18, desc[UR6][R26.64] ;  /* 0x000000061a127981 */ /* 0x0000a4000c1e1900 */
[----:B0-----:R-:W-:-:S05]  /*0350*/  IMAD.WIDE.U32 R26, R8, 0x4, R16 ;  /* 0x00000004081a7825 */ /* 0x001fca00078e0010 */
[----:B------:R-:W2:Y:S01]  /*0360*/  LDG.E R19, desc[UR6][R26.64] ;  /* 0x000000061a137981 */ /* 0x000ea2000c1e1900 */
[----:B------:R-:W-:Y:S01]  /*0370*/  IADD3 R23, PT, PT, R15, 0x1, RZ ;  /* 0x000000010f177810 */ /* 0x000fe20007ffe0ff */
[----:B---3--:R-:W-:-:S04]  /*0380*/  FFMA R25, R22, R28, R25 ;  /* 0x0000001c16197223 */ /* 0x008fc80000000019 */
[----:B--2---:R-:W-:Y:S01]  /*0390*/  FFMA R25, R18, R19, R25 ;  /* 0x0000001312197223 */ /* 0x004fe20000000019 */
[----:B------:R-:W-:-:S05]  /*03a0*/  IMAD.WIDE.U32 R18, R15, 0x4, R20 ;  /* 0x000000040f127825 */ /* 0x000fca00078e0014 */
[----:B------:R0:W2:Y:S02]  /*03b0*/  LDG.E R28, desc[UR6][R18.64] ;  /* 0x00000006121c7981 */ /* 0x0000a4000c1e1900 */
[----:B0-----:R-:W-:-:S04]  /*03c0*/  IMAD.WIDE.U32 R18, R23, 0x4, R20 ;  /* 0x0000000417127825 */ /* 0x001fc800078e0014 */
[--C-:B------:R-:W-:Y:S02]  /*03d0*/  IMAD.WIDE.U32 R22, R10, 0x4, R16.reuse ;  /* 0x000000040a167825 */ /* 0x100fe400078e0010 */
[----:B------:R-:W3:Y:S04]  /*03e0*/  LDG.E R18, desc[UR6][R18.64] ;  /* 0x0000000612127981 */ /* 0x000ee8000c1e1900 */
[----:B------:R0:W2:Y:S02]  /*03f0*/  LDG.E R29, desc[UR6][R22.64] ;  /* 0x00000006161d7981 */ /* 0x0000a4000c1e1900 */
[----:B0-----:R-:W-:-:S05]  /*0400*/  IMAD.WIDE.U32 R22, R12, 0x4, R16 ;  /* 0x000000040c167825 */ /* 0x001fca00078e0010 */
[----:B------:R0:W3:Y:S01]  /*0410*/  LDG.E R26, desc[UR6][R22.64] ;  /* 0x00000006161a7981 */ /* 0x0000e2000c1e1900 */
[C---:B------:R-:W-:Y:S02]  /*0420*/  IADD3 R27, PT, PT, R15.reuse, 0x3, RZ ;  /* 0x000000030f1b7810 */ /* 0x040fe40007ffe0ff */
[C---:B0-----:R-:W-:Y:S01]  /*0430*/  IADD3 R23, PT, PT, R15.reuse, 0x4, RZ ;  /* 0x000000040f177810 */ /* 0x041fe20007ffe0ff */
[----:B--2---:R-:W-:Y:S01]  /*0440*/  FFMA R25, R28, R29, R25 ;  /* 0x0000001d1c197223 */ /* 0x004fe20000000019 */
[----:B------:R-:W-:-:S05]  /*0450*/  IADD3 R29, PT, PT, R15, 0x2, RZ ;  /* 0x000000020f1d7810 */ /* 0x000fca0007ffe0ff */
[----:B------:R-:W-:-:S06]  /*0460*/  IMAD.WIDE.U32 R28, R29, 0x4, R20 ;  /* 0x000000041d1c7825 */ /* 0x000fcc00078e0014 */
[----:B------:R-:W2:Y:S01]  /*0470*/  LDG.E R28, desc[UR6][R28.64] ;  /* 0x000000061c1c7981 */ /* 0x000ea2000c1e1900 */
[----:B---3--:R-:W-:Y:S01]  /*0480*/  FFMA R25, R18, R26, R25 ;  /* 0x0000001a12197223 */ /* 0x008fe20000000019 */
[----:B------:R-:W-:-:S04]  /*0490*/  IMAD.WIDE.U32 R18, R14, 0x4, R16 ;  /* 0x000000040e127825 */ /* 0x000fc800078e0010 */
[--C-:B------:R-:W-:Y:S02]  /*04a0*/  IMAD.WIDE.U32 R26, R27, 0x4, R20.reuse ;  /* 0x000000041b1a7825 */ /* 0x100fe400078e0014 */
[----:B------:R-:W2:Y:S02]  /*04b0*/  LDG.E R18, desc[UR6][R18.64] ;  /* 0x0000000612127981 */ /* 0x000ea4000c1e1900 */
[----:B------:R-:W-:Y:S02]  /*04c0*/  IMAD.WIDE.U32 R20, R23, 0x4, R20 ;  /* 0x0000000417147825 */ /* 0x000fe400078e0014 */
[----:B------:R-:W3:Y:S02]  /*04d0*/  LDG.E R26, desc[UR6][R26.64] ;  /* 0x000000061a1a7981 */ /* 0x000ee4000c1e1900 */
[--C-:B------:R-:W-:Y:S02]  /*04e0*/  IMAD.WIDE.U32 R22, R9, 0x4, R16.reuse ;  /* 0x0000000409167825 */ /* 0x100fe400078e0010 */
[----:B------:R-:W4:Y:S02]  /*04f0*/  LDG.E R20, desc[UR6][R20.64] ;  /* 0x0000000614147981 */ /* 0x000f24000c1e1900 */
[----:B------:R-:W-:-:S02]  /*0500*/  IMAD.WIDE.U32 R16, R11, 0x4, R16 ;  /* 0x000000040b107825 */ /* 0x000fc400078e0010 */
[----:B------:R-:W3:Y:S04]  /*0510*/  LDG.E R23, desc[UR6][R22.64] ;  /* 0x0000000616177981 */ /* 0x000ee8000c1e1900 */
[----:B------:R-:W4:Y:S01]  /*0520*/  LDG.E R16, desc[UR6][R16.64] ;  /* 0x0000000610107981 */ /* 0x000f22000c1e1900 */
[----:B------:R-:W-:-:S04]  /*0530*/  IADD3 R24, PT, PT, R24, 0x8, RZ ;  /* 0x0000000818187810 */ /* 0x000fc80007ffe0ff */
[----:B------:R-:W-:Y:S02]  /*0540*/  ISETP.NE.AND P1, PT, R24, RZ, PT ;  /* 0x000000ff1800720c */ /* 0x000fe40003f25270 */
[----:B------:R-:W-:Y:S02]  /*0550*/  IADD3 R15, PT, PT, R15, 0x8, RZ ;  /* 0x000000080f0f7810 */ /* 0x000fe40007ffe0ff */
[C---:B------:R-:W-:Y:S02]  /*0560*/  LEA R4, R5.reuse, R4, 0x3 ;  /* 0x0000000405047211 */ /* 0x040fe400078e18ff */
[C---:B------:R-:W-:Y:S02]  /*0570*/  LEA R8, R5.reuse, R8, 0x3 ;  /* 0x0000000805087211 */ /* 0x040fe400078e18ff */
[C---:B------:R-:W-:Y:S02]  /*0580*/  LEA R10, R5.reuse, R10, 0x3 ;  /* 0x0000000a050a7211 */ /* 0x040fe400078e18ff */
[----:B------:R-:W-:-:S02]  /*0590*/  LEA R12, R5, R12, 0x3 ;  /* 0x0000000c050c7211 */ /* 0x000fc400078e18ff */
[C---:B------:R-:W-:Y:S02]  /*05a0*/  LEA R14, R5.reuse, R14, 0x3 ;  /* 0x0000000e050e7211 */ /* 0x040fe400078e18ff */
[C---:B------:R-:W-:Y:S02]  /*05b0*/  LEA R9, R5.reuse, R9, 0x3 ;  /* 0x0000000905097211 */ /* 0x040fe400078e18ff */
[C---:B------:R-:W-:Y:S02]  /*05c0*/  LEA R11, R5.reuse, R11, 0x3 ;  /* 0x0000000b050b7211 */ /* 0x040fe400078e18ff */
[----:B------:R-:W-:Y:S01]  /*05d0*/  LEA R13, R5, R13, 0x3 ;  /* 0x0000000d050d7211 */ /* 0x000fe200078e18ff */
[----:B--2---:R-:W-:-:S04]  /*05e0*/  FFMA R25, R28, R18, R25 ;  /* 0x000000121c197223 */ /* 0x004fc80000000019 */
[----:B---3--:R-:W-:-:S04]  /*05f0*/  FFMA R25, R26, R23, R25 ;  /* 0x000000171a197223 */ /* 0x008fc80000000019 */
[----:B----4-:R-:W-:Y:S01]  /*0600*/  FFMA R25, R20, R16, R25 ;  /* 0x0000001014197223 */ /* 0x010fe20000000019 */
[----:B------:R-:W-:Y:S06]  /*0610*/  @P1 BRA `(.L_x_2) ;  /* 0xfffffffc000c1947 */ /* 0x000fec000383ffff */
.L_x_1:
[----:B------:R-:W-:Y:S05]  /*0620*/  @!P0 BRA `(.L_x_0) ;  /* 0x0000000400048947 */ /* 0x000fea0003800000 */
[----:B------:R-:W-:Y:S02]  /*0630*/  ISETP.GE.U32.AND P0, PT, R6, 0x4, PT ;  /* 0x000000040600780c */ /* 0x000fe40003f06070 */
[----:B------:R-:W-:-:S04]  /*0640*/  LOP3.LUT R24, R3, 0x3, RZ, 0xc0, !PT ;  /* 0x0000000303187812 */ /* 0x000fc800078ec0ff */
[----:B------:R-:W-:-:S07]  /*0650*/  ISETP.NE.AND P1, PT, R24, RZ, PT ;  /* 0x000000ff1800720c */ /* 0x000fce0003f25270 */
[----:B------:R-:W-:Y:S06]  /*0660*/  @!P0 BRA `(.L_x_3) ;  /* 0x00000000007c8947 */ /* 0x000fec0003800000 */
[----:B------:R-:W0:Y:S01]  /*0670*/  LDC.64 R8, c[0x0][0x388] ;  /* 0x0000e200ff087b82 */ /* 0x000e220000000a00 */
[----:B------:R-:W-:Y:S02]  /*0680*/  IMAD R13, R0, R3, R7 ;  /* 0x00000003000d7224 */ /* 0x000fe400078e0207 */
[----:B------:R-:W-:-:S03]  /*0690*/  IMAD R6, R7, R5, R2 ;  /* 0x0000000507067224 */ /* 0x000fc600078e0202 */
[C---:B------:R-:W-:Y:S02]  /*06a0*/  IADD3 R21, PT, PT, R13.reuse, 0x1, RZ ;  /* 0x000000010d157810 */ /* 0x040fe40007ffe0ff */
[----:B------:R-:W1:Y:S01]  /*06b0*/  LDC.64 R10, c[0x0][0x380] ;  /* 0x0000e000ff0a7b82 */ /* 0x000e620000000a00 */
[C---:B------:R-:W-:Y:S02]  /*06c0*/  IADD3 R15, PT, PT, R13.reuse, 0x2, RZ ;  /* 0x000000020d0f7810 */ /* 0x040fe40007ffe0ff */
[----:B------:R-:W-:Y:S01]  /*06d0*/  IADD3 R27, PT, PT, R13, 0x3, RZ ;  /* 0x000000030d1b7810 */ /* 0x000fe20007ffe0ff */
[C---:B0-----:R-:W-:Y:S01]  /*06e0*/  IMAD.WIDE.U32 R18, R6.reuse, 0x4, R8 ;  /* 0x0000000406127825 */ /* 0x041fe200078e0008 */
[----:B------:R-:W-:-:S04]  /*06f0*/  IADD3 R6, PT, PT, R6, R5, RZ ;  /* 0x0000000506067210 */ /* 0x000fc80007ffe0ff */
[CC--:B------:R-:W-:Y:S01]  /*0700*/  IADD3 R14, PT, PT, R6.reuse, R5.reuse, RZ ;  /* 0x00000005060e7210 */ /* 0x0c0fe20007ffe0ff */
[--C-:B-1----:R-:W-:Y:S01]  /*0710*/  IMAD.WIDE.U32 R22, R13, 0x4, R10.reuse ;  /* 0x000000040d167825 */ /* 0x102fe200078e000a */
[----:B------:R-:W2:Y:S03]  /*0720*/  LDG.E R18, desc[UR6][R18.64] ;  /* 0x0000000612127981 */ /* 0x000ea6000c1e1900 */
[----:B------:R-:W-:Y:S01]  /*0730*/  IMAD.WIDE.U32 R20, R21, 0x4, R10 ;  /* 0x0000000415147825 */ /* 0x000fe200078e000a */
[----:B------:R-:W2:Y:S03]  /*0740*/  LDG.E R4, desc[UR6][R22.64] ;  /* 0x0000000616047981 */ /* 0x000ea6000c1e1900 */
[----:B------:R-:W-:Y:S01]  /*0750*/  IMAD.WIDE.U32 R16, R6, 0x4, R8 ;  /* 0x0000000406107825 */ /* 0x000fe200078e0008 */
[----:B------:R-:W-:Y:S01]  /*0760*/  IADD3 R29, PT, PT, R14, R5, RZ ;  /* 0x000000050e1d7210 */ /* 0x000fe20007ffe0ff */
[----:B------:R-:W3:Y:S02]  /*0770*/  LDG.E R20, desc[UR6][R20.64] ;  /* 0x0000000614147981 */ /* 0x000ee4000c1e1900 */
[----:B------:R-:W-:-:S02]  /*0780*/  IMAD.WIDE.U32 R12, R15, 0x4, R10 ;  /* 0x000000040f0c7825 */ /* 0x000fc400078e000a */
[----:B------:R-:W3:Y:S02]  /*0790*/  LDG.E R17, desc[UR6][R16.64] ;  /* 0x0000000610117981 */ /* 0x000ee4000c1e1900 */
[----:B------:R-:W-:Y:S02]  /*07a0*/  IMAD.WIDE.U32 R14, R14, 0x4, R8 ;  /* 0x000000040e0e7825 */ /* 0x000fe400078e0008 */
[----:B------:R-:W4:Y:S02]  /*07b0*/  LDG.E R13, desc[UR6][R12.64] ;  /* 0x000000060c0d7981 */ /* 0x000f24000c1e1900 */
[----:B------:R-:W-:Y:S02]  /*07c0*/  IMAD.WIDE.U32 R10, R27, 0x4, R10 ;  /* 0x000000041b0a7825 */ /* 0x000fe400078e000a */
[----:B------:R-:W4:Y:S02]  /*07d0*/  LDG.E R14, desc[UR6][R14.64] ;  /* 0x000000060e0e7981 */ /* 0x000f24000c1e1900 */
[----:B------:R-:W-:-:S02]  /*07e0*/  IMAD.WIDE.U32 R8, R29, 0x4, R8 ;  /* 0x000000041d087825 */ /* 0x000fc400078e0008 */
[----:B------:R-:W5:Y:S04]  /*07f0*/  LDG.E R11, desc[UR6][R10.64] ;  /* 0x000000060a0b7981 */ /* 0x000f68000c1e1900 */
[----:B------:R-:W5:Y:S01]  /*0800*/  LDG.E R8, desc[UR6][R8.64] ;  /* 0x0000000608087981 */ /* 0x000f62000c1e1900 */
[----:B------:R-:W-:Y:S01]  /*0810*/  IADD3 R7, PT, PT, R7, 0x4, RZ ;  /* 0x0000000407077810 */ /* 0x000fe20007ffe0ff */
[----:B--2---:R-:W-:-:S04]  /*0820*/  FFMA R25, R4, R18, R25 ;  /* 0x0000001204197223 */ /* 0x004fc80000000019 */
[----:B---3--:R-:W-:-:S04]  /*0830*/  FFMA R20, R20, R17, R25 ;  /* 0x0000001114147223 */ /* 0x008fc80000000019 */
[----:B----4-:R-:W-:-:S04]  /*0840*/  FFMA R20, R13, R14, R20 ;  /* 0x0000000e0d147223 */ /* 0x010fc80000000014 */
[----:B-----5:R-:W-:-:S07]  /*0850*/  FFMA R25, R11, R8, R20 ;  /* 0x000000080b197223 */ /* 0x020fce0000000014 */
.L_x_3:
[----:B------:R-:W-:Y:S05]  /*0860*/  @!P1 BRA `(.L_x_0) ;  /* 0x0000000000749947 */ /* 0x000fea0003800000 */
[----:B------:R-:W0:Y:S01]  /*0870*/  LDC.64 R16, c[0x0][0x380] ;  /* 0x0000e000ff107b82 */ /* 0x000e220000000a00 */
[----:B------:R-:W-:Y:S02]  /*0880*/  ISETP.NE.AND P0, PT, R24, 0x1, PT ;  /* 0x000000011800780c */ /* 0x000fe40003f05270 */
[----:B------:R-:W-:-:S04]  /*0890*/  LOP3.LUT R4, R3, 0x1, RZ, 0xc0, !PT ;  /* 0x0000000103047812 */ /* 0x000fc800078ec0ff */
[----:B------:R-:W-:Y:S01]  /*08a0*/  ISETP.NE.U32.AND P1, PT, R4, 0x1, PT ;  /* 0x000000010400780c */ /* 0x000fe20003f25070 */
[----:B------:R-:W1:Y:S06]  /*08b0*/  LDC.64 R8, c[0x0][0x388] ;  /* 0x0000e200ff087b82 */ /* 0x000e6c0000000a00 */
[----:B------:R-:W-:Y:S02]  /*08c0*/  @P0 IMAD R15, R0, R3, R7 ;  /* 0x00000003000f0224 */ /* 0x000fe400078e0207 */
[----:B------:R-:W2:Y:S01]  /*08d0*/  LDC.64 R10, c[0x0][0x380] ;  /* 0x0000e000ff0a7b82 */ /* 0x000ea20000000a00 */
[C---:B------:R-:W-:Y:S01]  /*08e0*/  @P0 IMAD R14, R7.reuse, R5, R2 ;  /* 0x00000005070e0224 */ /* 0x040fe200078e0202 */
[----:B------:R-:W-:-:S02]  /*08f0*/  @P0 IADD3 R7, PT, PT, R7, 0x2, RZ ;  /* 0x0000000207070810 */ /* 0x000fc40007ffe0ff */
[C---:B------:R-:W-:Y:S02]  /*0900*/  @P0 IADD3 R21, PT, PT, R15.reuse, 0x1, RZ ;  /* 0x000000010f150810 */ /* 0x040fe40007ffe0ff */
[----:B------:R-:W-:Y:S02]  /*0910*/  @P0 IADD3 R23, PT, PT, R14, R5, RZ ;  /* 0x000000050e170210 */ /* 0x000fe40007ffe0ff */
[----:B------:R-:W3:Y:S01]  /*0920*/  LDC.64 R12, c[0x0][0x388] ;  /* 0x0000e200ff0c7b82 */ /* 0x000ee20000000a00 */
[----:B0-----:R-:W-:-:S04]  /*0930*/  @P0 IMAD.WIDE.U32 R18, R15, 0x4, R16 ;  /* 0x000000040f120825 */ /* 0x001fc800078e0010 */
[----:B------:R-:W-:Y:S01]  /*0940*/  @!P1 IMAD R3, R0, R3, R7 ;  /* 0x0000000300039224 */ /* 0x000fe200078e0207 */
[----:B------:R-:W4:Y:S01]  /*0950*/  @P0 LDG.E R4, desc[UR6][R18.64] ;  /* 0x0000000612040981 */ /* 0x000f22000c1e1900 */
[----:B------:R-:W-:-:S04]  /*0960*/  @P0 IMAD.WIDE.U32 R16, R21, 0x4, R16 ;  /* 0x0000000415100825 */ /* 0x000fc800078e0010 */
[--C-:B-1----:R-:W-:Y:S02]  /*0970*/  @P0 IMAD.WIDE.U32 R14, R14, 0x4, R8.reuse ;  /* 0x000000040e0e0825 */ /* 0x102fe400078e0008 */
[----:B------:R-:W5:Y:S02]  /*0980*/  @P0 LDG.E R17, desc[UR6][R16.64] ;  /* 0x0000000610110981 */ /* 0x000f64000c1e1900 */
[----:B------:R-:W-:Y:S02]  /*0990*/  @P0 IMAD.WIDE.U32 R8, R23, 0x4, R8 ;  /* 0x0000000417080825 */ /* 0x000fe400078e0008 */
[----:B------:R-:W4:Y:S02]  /*09a0*/  @P0 LDG.E R14, desc[UR6][R14.64] ;  /* 0x000000060e0e0981 */ /* 0x000f24000c1e1900 */
[----:B------:R-:W-:Y:S02]  /*09b0*/  @!P1 IMAD R7, R7, R5, R2 ;  /* 0x0000000507079224 */ /* 0x000fe400078e0202 */
[----:B--2---:R-:W-:Y:S01]  /*09c0*/  @!P1 IMAD.WIDE.U32 R10, R3, 0x4, R10 ;  /* 0x00000004030a9825 */ /* 0x004fe200078e000a */
[----:B------:R-:W5:Y:S03]  /*09d0*/  @P0 LDG.E R8, desc[UR6][R8.64] ;  /* 0x0000000608080981 */ /* 0x000f66000c1e1900 */
[----:B---3--:R-:W-:-:S02]  /*09e0*/  @!P1 IMAD.WIDE.U32 R12, R7, 0x4, R12 ;  /* 0x00000004070c9825 */ /* 0x008fc400078e000c */
[----:B------:R-:W2:Y:S04]  /*09f0*/  @!P1 LDG.E R10, desc[UR6][R10.64] ;  /* 0x000000060a0a9981 */ /* 0x000ea8000c1e1900 */
[----:B------:R-:W2:Y:S01]  /*0a00*/  @!P1 LDG.E R12, desc[UR6][R12.64] ;  /* 0x000000060c0c9981 */ /* 0x000ea2000c1e1900 */
[----:B----4-:R-:W-:-:S04]  /*0a10*/  @P0 FFMA R4, R4, R14, R25 ;  /* 0x0000000e04040223 */ /* 0x010fc80000000019 */
[----:B-----5:R-:W-:-:S04]  /*0a20*/  @P0 FFMA R25, R17, R8, R4 ;  /* 0x0000000811190223 */ /* 0x020fc80000000004 */
[----:B--2---:R-:W-:-:S07]  /*0a30*/  @!P1 FFMA R25, R10, R12, R25 ;  /* 0x0000000c0a199223 */ /* 0x004fce0000000019 */
.L_x_0:
[----:B------:R-:W0:Y:S01]  /*0a40*/  LDC.64 R6, c[0x0][0x390] ;  /* 0x0000e400ff067b82 */ /* 0x000e220000000a00 */
[----:B------:R-:W-:-:S04]  /*0a50*/  IMAD R3, R0, R5, R2 ;  /* 0x0000000500037224 */ /* 0x000fc800078e0202 */
[----:B0-----:R-:W-:-:S05]  /*0a60*/  IMAD.WIDE.U32 R2, R3, 0x4, R6 ;  /* 0x0000000403027825 */ /* 0x001fca00078e0006 */
[----:B------:R-:W-:Y:S01]  /*0a70*/  STG.E desc[UR6][R2.64], R25 ;  /* 0x0000001902007986 */ /* 0x000fe2000c101906 */
[----:B------:R-:W-:Y:S05]  /*0a80*/  EXIT ;  /* 0x000000000000794d */ /* 0x000fea0003800000 */
.L_x_4:
[----:B------:R-:W-:-:S00]  /*0a90*/  BRA `(.L_x_4) ;  /* 0xfffffffc00fc7947 */ /* 0x000fc0000383ffff */
[----:B------:R-:W-:-:S00]  /*0aa0*/  NOP ;  /* 0x0000000000007918 */ /* 0x000fc00000000000 */
        /* <DEDUP_REMOVED lines=13> */
.L_x_5:


//--------------------- .nv.shared.reserved.0     --------------------------
	.section	.nv.shared.reserved.0,"aw",@nobits
	.weak		__nv_reservedSMEM_offset_0_alias
	.size		__nv_reservedSMEM_offset_0_alias, 0, 64
	.other		__nv_reservedSMEM_offset_0_alias,@"STO_CUDA_RESERVED_SHARED STV_DEFAULT"
__nv_reservedSMEM_offset_0_alias:
	.zero		0
	.zero		64


//--------------------- .nv.constant0._Z9matrizMulPKfS0_Pfjjj --------------------------
	.section	.nv.constant0._Z9matrizMulPKfS0_Pfjjj,"a",@progbits
	.sectionflags	@""
	.align	4
.nv.constant0._Z9matrizMulPKfS0_Pfjjj:
	.zero		932


//--------------------- SYMBOLS --------------------------

	.type		.nv.reservedSmem.offset0,@object
	.size		.nv.reservedSmem.offset0,0x4
